//
// Generated by NVIDIA NVVM Compiler
//
// Compiler Build ID: CL-36424714
// Cuda compilation tools, release 13.0, V13.0.88
// Based on NVVM 20.0.0
//

.version 9.0
.target sm_100
.address_size 64

	// .globl	_Z16reciprocalKernelPfS_6Params

.visible .entry _Z16reciprocalKernelPfS_6Params(
	.param .u64 .ptr .align 1 _Z16reciprocalKernelPfS_6Params_param_0,
	.param .u64 .ptr .align 1 _Z16reciprocalKernelPfS_6Params_param_1,
	.param .align 4 .b8 _Z16reciprocalKernelPfS_6Params_param_2[24]
)
{
	.reg .pred 	%p<3>;
	.reg .b32 	%r<10>;
	.reg .b32 	%f<19>;
	.reg .b64 	%rd<15>;

	ld.param.f32 	%f7, [_Z16reciprocalKernelPfS_6Params_param_2+20];
	ld.param.f32 	%f6, [_Z16reciprocalKernelPfS_6Params_param_2+16];
	ld.param.f32 	%f5, [_Z16reciprocalKernelPfS_6Params_param_2+12];
	ld.param.f32 	%f4, [_Z16reciprocalKernelPfS_6Params_param_2+8];
	ld.param.u32 	%r2, [_Z16reciprocalKernelPfS_6Params_param_2];
	ld.param.u64 	%rd3, [_Z16reciprocalKernelPfS_6Params_param_0];
	ld.param.u64 	%rd4, [_Z16reciprocalKernelPfS_6Params_param_1];
	cvta.to.global.u64 	%rd1, %rd4;
	cvta.to.global.u64 	%rd2, %rd3;
	mov.u32 	%r4, %ctaid.x;
	mov.u32 	%r5, %ntid.x;
	mov.u32 	%r6, %tid.x;
	mad.lo.s32 	%r1, %r4, %r5, %r6;
	setp.ne.s32 	%p1, %r1, 0;
	@%p1 bra 	$L__BB0_2;
	st.global.f32 	[%rd1], %f6;
	bra.uni 	$L__BB0_5;
$L__BB0_2:
	add.s32 	%r7, %r2, -1;
	setp.ne.s32 	%p2, %r1, %r7;
	@%p2 bra 	$L__BB0_4;
	mul.wide.u32 	%rd12, %r1, 4;
	add.s64 	%rd13, %rd2, %rd12;
	ld.global.f32 	%f17, [%rd13];
	fma.rn.f32 	%f18, %f7, %f5, %f17;
	add.s64 	%rd14, %rd1, %rd12;
	st.global.f32 	[%rd14], %f18;
	bra.uni 	$L__BB0_5;
$L__BB0_4:
	add.s32 	%r8, %r1, 1;
	mul.wide.u32 	%rd5, %r8, 4;
	add.s64 	%rd6, %rd2, %rd5;
	ld.global.f32 	%f8, [%rd6];
	mul.wide.u32 	%rd7, %r1, 4;
	add.s64 	%rd8, %rd2, %rd7;
	ld.global.f32 	%f9, [%rd8];
	add.f32 	%f10, %f9, %f9;
	sub.f32 	%f11, %f8, %f10;
	add.s32 	%r9, %r1, -1;
	mul.wide.u32 	%rd9, %r9, 4;
	add.s64 	%rd10, %rd2, %rd9;
	ld.global.f32 	%f12, [%rd10];
	add.f32 	%f13, %f12, %f11;
	mul.f32 	%f14, %f5, %f13;
	div.rn.f32 	%f15, %f14, %f4;
	fma.rn.f32 	%f16, %f4, %f15, %f9;
	add.s64 	%rd11, %rd1, %rd7;
	st.global.f32 	[%rd11], %f16;
$L__BB0_5:
	ret;

}


// ===== COMPILED SASS (sm_100) =====

	.target	sm_100

	.elftype	@"ET_EXEC"


//--------------------- .note.nv.tkinfo           --------------------------
	.section	.note.nv.tkinfo,"",@"SHT_NOTE"
	.sectionflags	@"SHF_NOTE_NV_TKINFO"
	.tkinfo
        /*0018*/ 	.word	0x00000002
        /*0030*/ 	.string	""
        /*0030*/ 	.string	"ptxas"
        /*0030*/ 	.string	"Cuda compilation tools, release 13.0, V13.0.88"
        /*0030*/ 	.string	"Build cuda_13.0.r13.0/compiler.36424714_0"
        /*0030*/ 	.string	"-arch sm_100 -m 64 "



//--------------------- .note.nv.cuinfo           --------------------------
	.section	.note.nv.cuinfo,"",@"SHT_NOTE"
	.sectionflags	@"SHF_NOTE_NV_CUINFO"
        /*0018*/ 	.short	0x0002
        /*001a*/ 	.short	0x0064
        /*001c*/ 	.short	0x0082
	.zero		2


//--------------------- .nv.info                  --------------------------
	.section	.nv.info,"",@"SHT_CUDA_INFO"
	.align	4


	//----- nvinfo : EIATTR_REGCOUNT
	.align		4
        /*0000*/ 	.byte	0x04, 0x2f
        /*0002*/ 	.short	(.L_1 - .L_0)
	.align		4
.L_0:
        /*0004*/ 	.word	index@(_Z16reciprocalKernelPfS_6Params)
        /*0008*/ 	.word	0x00000010


	//----- nvinfo : EIATTR_FRAME_SIZE
	.align		4
.L_1:
        /*000c*/ 	.byte	0x04, 0x11
        /*000e*/ 	.short	(.L_3 - .L_2)
	.align		4
.L_2:
        /*0010*/ 	.word	index@($__internal_0_$__cuda_sm3x_div_rn_noftz_f32_slowpath)
        /*0014*/ 	.word	0x00000000


	//----- nvinfo : EIATTR_FRAME_SIZE
	.align		4
.L_3:
        /*0018*/ 	.byte	0x04, 0x11
        /*001a*/ 	.short	(.L_5 - .L_4)
	.align		4
.L_4:
        /*001c*/ 	.word	index@(_Z16reciprocalKernelPfS_6Params)
        /*0020*/ 	.word	0x00000000


	//----- nvinfo : EIATTR_MIN_STACK_SIZE
	.align		4
.L_5:
        /*0024*/ 	.byte	0x04, 0x12
        /*0026*/ 	.short	(.L_7 - .L_6)
	.align		4
.L_6:
        /*0028*/ 	.word	index@(_Z16reciprocalKernelPfS_6Params)
        /*002c*/ 	.word	0x00000000
.L_7:


//--------------------- .nv.compat                --------------------------
	.section	.nv.compat,"",@"SHT_CUDA_COMPAT_INFO"
	.align	4
        /*0000*/ 	.byte	0x02, 0x09, 0x00, 0x00, 0x02, 0x02, 0x01, 0x00, 0x02, 0x05, 0x05, 0x00, 0x03, 0x07, 0x01, 0x01
        /*0010*/ 	.byte	0x02, 0x03, 0x00, 0x00, 0x02, 0x06, 0x01, 0x00, 0x04, 0x0b, 0x08, 0x00, 0x01, 0x00, 0x00, 0x00
        /*0020*/ 	.byte	0x00, 0x00, 0x00, 0x00


//--------------------- .nv.info._Z16reciprocalKernelPfS_6Params --------------------------
	.section	.nv.info._Z16reciprocalKernelPfS_6Params,"",@"SHT_CUDA_INFO"
	.sectionflags	@""
	.align	4


	//----- nvinfo : EIATTR_CUDA_API_VERSION
	.align		4
        /*0000*/ 	.byte	0x04, 0x37
        /*0002*/ 	.short	(.L_9 - .L_8)
.L_8:
        /*0004*/ 	.word	0x00000082


	//----- nvinfo : EIATTR_KPARAM_INFO
	.align		4
.L_9:
        /*0008*/ 	.byte	0x04, 0x17
        /*000a*/ 	.short	(.L_11 - .L_10)
.L_10:
        /*000c*/ 	.word	0x00000000
        /*0010*/ 	.short	0x0002
        /*0012*/ 	.short	0x0010
        /*0014*/ 	.byte	0x00, 0xf0, 0x61, 0x00


	//----- nvinfo : EIATTR_KPARAM_INFO
	.align		4
.L_11:
        /*0018*/ 	.byte	0x04, 0x17
        /*001a*/ 	.short	(.L_13 - .L_12)
.L_12:
        /*001c*/ 	.word	0x00000000
        /*0020*/ 	.short	0x0001
        /*0022*/ 	.short	0x0008
        /*0024*/ 	.byte	0x00, 0xf5, 0x21, 0x00


	//----- nvinfo : EIATTR_KPARAM_INFO
	.align		4
.L_13:
        /*0028*/ 	.byte	0x04, 0x17
        /*002a*/ 	.short	(.L_15 - .L_14)
.L_14:
        /*002c*/ 	.word	0x00000000
        /*0030*/ 	.short	0x0000
        /*0032*/ 	.short	0x0000
        /*0034*/ 	.byte	0x00, 0xf5, 0x21, 0x00


	//----- nvinfo : EIATTR_SPARSE_MMA_MASK
	.align		4
.L_15:
        /*0038*/ 	.byte	0x03, 0x50
        /*003a*/ 	.short	0x0000


	//----- nvinfo : EIATTR_MAXREG_COUNT
	.align		4
        /*003c*/ 	.byte	0x03, 0x1b
        /*003e*/ 	.short	0x00ff


	//----- nvinfo : EIATTR_MERCURY_ISA_VERSION
	.align		4
        /*0040*/ 	.byte	0x03, 0x5f
        /*0042*/ 	.short	0x0101


	//----- nvinfo : EIATTR_VRC_CTA_INIT_COUNT
	.align		4
        /*0044*/ 	.byte	0x02, 0x4a
	.zero		1
	.zero		1


	//----- nvinfo : EIATTR_EXIT_INSTR_OFFSETS
	.align		4
        /*0048*/ 	.byte	0x04, 0x1c
        /*004a*/ 	.short	(.L_17 - .L_16)


	//   ....[0]....
.L_16:
        /*004c*/ 	.word	0x000000a0


	//   ....[1]....
        /*0050*/ 	.word	0x00000180


	//   ....[2]....
        /*0054*/ 	.word	0x00000390


	//----- nvinfo : EIATTR_CRS_STACK_SIZE
	.align		4
.L_17:
        /*0058*/ 	.byte	0x04, 0x1e
        /*005a*/ 	.short	(.L_19 - .L_18)
.L_18:
        /*005c*/ 	.word	0x00000000


	//----- nvinfo : EIATTR_CBANK_PARAM_SIZE
	.align		4
.L_19:
        /*0060*/ 	.byte	0x03, 0x19
        /*0062*/ 	.short	0x0028


	//----- nvinfo : EIATTR_PARAM_CBANK
	.align		4
        /*0064*/ 	.byte	0x04, 0x0a
        /*0066*/ 	.short	(.L_21 - .L_20)
	.align		4
.L_20:
        /*0068*/ 	.word	index@(.nv.constant0._Z16reciprocalKernelPfS_6Params)
        /*006c*/ 	.short	0x0380
        /*006e*/ 	.short	0x0028


	//----- nvinfo : EIATTR_SW_WAR
	.align		4
.L_21:
        /*0070*/ 	.byte	0x04, 0x36
        /*0072*/ 	.short	(.L_23 - .L_22)
.L_22:
        /*0074*/ 	.word	0x00000008
.L_23:


//--------------------- .nv.callgraph             --------------------------
	.section	.nv.callgraph,"",@"SHT_CUDA_CALLGRAPH"
	.align	4
	.sectionentsize	8
	.align		4
        /*0000*/ 	.word	0x00000000
	.align		4
        /*0004*/ 	.word	0xffffffff
	.align		4
        /*0008*/ 	.word	0x00000000
	.align		4
        /*000c*/ 	.word	0xfffffffe
	.align		4
        /*0010*/ 	.word	0x00000000
	.align		4
        /*0014*/ 	.word	0xfffffffd
	.align		4
        /*0018*/ 	.word	0x00000000
	.align		4
        /*001c*/ 	.word	0xfffffffc


//--------------------- .text._Z16reciprocalKernelPfS_6Params --------------------------
	.section	.text._Z16reciprocalKernelPfS_6Params,"ax",@progbits
	.align	128
        .global         _Z16reciprocalKernelPfS_6Params
        .type           _Z16reciprocalKernelPfS_6Params,@function
        .size           _Z16reciprocalKernelPfS_6Params,(.L_x_15 - _Z16reciprocalKernelPfS_6Params)
        .other          _Z16reciprocalKernelPfS_6Params,@"STO_CUDA_ENTRY STV_DEFAULT"
_Z16reciprocalKernelPfS_6Params:
.text._Z16reciprocalKernelPfS_6Params:
[----:B------:R-:W-:Y:S01]  /*0000*/  LDC R1, c[0x0][0x37c] ;  /* 0x0000df00ff017b82 */ /* 0x000fe20000000800 */
[----:B------:R-:W0:Y:S07]  /*0010*/  S2R R3, SR_TID.X ;  /* 0x0000000000037919 */ /* 0x000e2e0000002100 */
[----:B------:R-:W0:Y:S01]  /*0020*/  S2UR UR4, SR_CTAID.X ;  /* 0x00000000000479c3 */ /* 0x000e220000002500 */
[----:B------:R-:W1:Y:S07]  /*0030*/  LDCU.64 UR6, c[0x0][0x358] ;  /* 0x00006b00ff0677ac */ /* 0x000e6e0008000a00 */
[----:B------:R-:W0:Y:S02]  /*0040*/  LDC R2, c[0x0][0x360] ;  /* 0x0000d800ff027b82 */ /* 0x000e240000000800 */
[----:B0-----:R-:W-:-:S05]  /*0050*/  IMAD R2, R2, UR4, R3 ;  /* 0x0000000402027c24 */ /* 0x001fca000f8e0203 */
[----:B------:R-:W-:-:S13]  /*0060*/  ISETP.NE.AND P0, PT, R2, RZ, PT ;  /* 0x000000ff0200720c */ /* 0x000fda0003f05270 */
[----:B------:R-:W1:Y:S08]  /*0070*/  @!P0 LDC R3, c[0x0][0x3a0] ;  /* 0x0000e800ff038b82 */ /* 0x000e700000000800 */
[----:B------:R-:W1:Y:S02]  /*0080*/  @!P0 LDC.64 R4, c[0x0][0x388] ;  /* 0x0000e200ff048b82 */ /* 0x000e640000000a00 */
[----:B-1----:R0:W-:Y:S01]  /*0090*/  @!P0 STG.E desc[UR6][R4.64], R3 ;  /* 0x0000000304008986 */ /* 0x0021e2000c101906 */
[----:B------:R-:W-:Y:S05]  /*00a0*/  @!P0 EXIT ;  /* 0x000000000000894d */ /* 0x000fea0003800000 */
[----:B------:R-:W1:Y:S02]  /*00b0*/  LDCU UR4, c[0x0][0x390] ;  /* 0x00007200ff0477ac */ /* 0x000e640008000800 */
[----:B-1----:R-:W-:-:S06]  /*00c0*/  UIADD3 UR4, UPT, UPT, UR4, -0x1, URZ ;  /* 0xffffffff04047890 */ /* 0x002fcc000fffe0ff */
[----:B------:R-:W-:-:S13]  /*00d0*/  ISETP.NE.AND P0, PT, R2, UR4, PT ;  /* 0x0000000402007c0c */ /* 0x000fda000bf05270 */
[----:B------:R-:W-:Y:S05]  /*00e0*/  @P0 BRA `(.L_x_0) ;  /* 0x0000000000280947 */ /* 0x000fea0003800000 */
[----:B0-----:R-:W0:Y:S01]  /*00f0*/  LDC.64 R4, c[0x0][0x380] ;  /* 0x0000e000ff047b82 */ /* 0x001e220000000a00 */
[----:B------:R-:W1:Y:S07]  /*0100*/  LDCU UR4, c[0x0][0x3a4] ;  /* 0x00007480ff0477ac */ /* 0x000e6e0008000800 */
[----:B------:R-:W2:Y:S08]  /*0110*/  LDC.64 R6, c[0x0][0x388] ;  /* 0x0000e200ff067b82 */ /* 0x000eb00000000a00 */
[----:B------:R-:W1:Y:S01]  /*0120*/  LDC R9, c[0x0][0x39c] ;  /* 0x0000e700ff097b82 */ /* 0x000e620000000800 */
[----:B0-----:R-:W-:-:S06]  /*0130*/  IMAD.WIDE.U32 R4, R2, 0x4, R4 ;  /* 0x0000000402047825 */ /* 0x001fcc00078e0004 */
[----:B------:R-:W1:Y:S01]  /*0140*/  LDG.E R4, desc[UR6][R4.64] ;  /* 0x0000000604047981 */ /* 0x000e62000c1e1900 */
[----:B--2---:R-:W-:-:S04]  /*0150*/  IMAD.WIDE.U32 R2, R2, 0x4, R6 ;  /* 0x0000000402027825 */ /* 0x004fc800078e0006 */
[----:B-1----:R-:W-:-:S05]  /*0160*/  FFMA R7, R9, UR4, R4 ;  /* 0x0000000409077c23 */ /* 0x002fca0008000004 */
[----:B------:R-:W-:Y:S01]  /*0170*/  STG.E desc[UR6][R2.64], R7 ;  /* 0x0000000702007986 */ /* 0x000fe2000c101906 */
[----:B------:R-:W-:Y:S05]  /*0180*/  EXIT ;  /* 0x000000000000794d */ /* 0x000fea0003800000 */
.L_x_0:
[----:B------:R-:W1:Y:S01]  /*0190*/  LDC.64 R8, c[0x0][0x380] ;  /* 0x0000e000ff087b82 */ /* 0x000e620000000a00 */
[C---:B------:R-:W-:Y:S02]  /*01a0*/  VIADD R7, R2.reuse, 0x1 ;  /* 0x0000000102077836 */ /* 0x040fe40000000000 */
[----:B0-----:R-:W-:-:S05]  /*01b0*/  VIADD R3, R2, 0xffffffff ;  /* 0xffffffff02037836 */ /* 0x001fca0000000000 */
[----:B------:R-:W0:Y:S01]  /*01c0*/  LDC.64 R12, c[0x0][0x398] ;  /* 0x0000e600ff0c7b82 */ /* 0x000e220000000a00 */
[----:B-1----:R-:W-:-:S04]  /*01d0*/  IMAD.WIDE.U32 R4, R2, 0x4, R8 ;  /* 0x0000000402047825 */ /* 0x002fc800078e0008 */
[--C-:B------:R-:W-:Y:S02]  /*01e0*/  IMAD.WIDE.U32 R6, R7, 0x4, R8.reuse ;  /* 0x0000000407067825 */ /* 0x100fe400078e0008 */
[----:B------:R-:W2:Y:S02]  /*01f0*/  LDG.E R4, desc[UR6][R4.64] ;  /* 0x0000000604047981 */ /* 0x000ea4000c1e1900 */
[----:B------:R-:W-:Y:S02]  /*0200*/  IMAD.WIDE.U32 R8, R3, 0x4, R8 ;  /* 0x0000000403087825 */ /* 0x000fe400078e0008 */
[----:B------:R-:W3:Y:S04]  /*0210*/  LDG.E R6, desc[UR6][R6.64] ;  /* 0x0000000606067981 */ /* 0x000ee8000c1e1900 */
[----:B------:R-:W4:Y:S01]  /*0220*/  LDG.E R8, desc[UR6][R8.64] ;  /* 0x0000000608087981 */ /* 0x000f22000c1e1900 */
[----:B0-----:R-:W0:Y:S01]  /*0230*/  MUFU.RCP R11, R12 ;  /* 0x0000000c000b7308 */ /* 0x001e220000001000 */
[----:B------:R-:W-:Y:S01]  /*0240*/  BSSY.RECONVERGENT B0, `(.L_x_1) ;  /* 0x000000f000007945 */ /* 0x000fe20003800200 */
[----:B0-----:R-:W-:-:S04]  /*0250*/  FFMA R10, R11, -R12, 1 ;  /* 0x3f8000000b0a7423 */ /* 0x001fc8000000080c */
[----:B------:R-:W-:Y:S01]  /*0260*/  FFMA R10, R11, R10, R11 ;  /* 0x0000000a0b0a7223 */ /* 0x000fe2000000000b */
[----:B--2---:R-:W-:-:S04]  /*0270*/  FADD R3, R4, R4 ;  /* 0x0000000404037221 */ /* 0x004fc80000000000 */
[----:B---3--:R-:W-:-:S04]  /*0280*/  FADD R3, R6, -R3 ;  /* 0x8000000306037221 */ /* 0x008fc80000000000 */
[----:B----4-:R-:W-:-:S04]  /*0290*/  FADD R0, R3, R8 ;  /* 0x0000000803007221 */ /* 0x010fc80000000000 */
[----:B------:R-:W-:-:S04]  /*02a0*/  FMUL R3, R0, R13 ;  /* 0x0000000d00037220 */ /* 0x000fc80000400000 */
[----:B------:R-:W0:Y:S01]  /*02b0*/  FCHK P0, R3, R12 ;  /* 0x0000000c03007302 */ /* 0x000e220000000000 */
[----:B------:R-:W-:-:S04]  /*02c0*/  FFMA R5, R3, R10, RZ ;  /* 0x0000000a03057223 */ /* 0x000fc800000000ff */
[----:B------:R-:W-:-:S04]  /*02d0*/  FFMA R0, R5, -R12, R3 ;  /* 0x8000000c05007223 */ /* 0x000fc80000000003 */
[----:B------:R-:W-:Y:S01]  /*02e0*/  FFMA R5, R10, R0, R5 ;  /* 0x000000000a057223 */ /* 0x000fe20000000005 */
[----:B0-----:R-:W-:Y:S06]  /*02f0*/  @!P0 BRA `(.L_x_2) ;  /* 0x00000000000c8947 */ /* 0x001fec0003800000 */
[----:B------:R-:W-:-:S07]  /*0300*/  MOV R6, 0x320 ;  /* 0x0000032000067802 */ /* 0x000fce0000000f00 */
[----:B------:R-:W-:Y:S05]  /*0310*/  CALL.REL.NOINC `($__internal_0_$__cuda_sm3x_div_rn_noftz_f32_slowpath) ;  /* 0x0000000000207944 */ /* 0x000fea0003c00000 */
[----:B------:R-:W-:-:S07]  /*0320*/  IMAD.MOV.U32 R5, RZ, RZ, R0 ;  /* 0x000000ffff057224 */ /* 0x000fce00078e0000 */
.L_x_2:
[----:B------:R-:W-:Y:S05]  /*0330*/  BSYNC.RECONVERGENT B0 ;  /* 0x0000000000007941 */ /* 0x000fea0003800200 */
.L_x_1:
[----:B------:R-:W0:Y:S01]  /*0340*/  LDC.64 R6, c[0x0][0x388] ;  /* 0x0000e200ff067b82 */ /* 0x000e220000000a00 */
[----:B------:R-:W1:Y:S02]  /*0350*/  LDCU UR4, c[0x0][0x398] ;  /* 0x00007300ff0477ac */ /* 0x000e640008000800 */
[----:B-1----:R-:W-:Y:S01]  /*0360*/  FFMA R5, R5, UR4, R4 ;  /* 0x0000000405057c23 */ /* 0x002fe20008000004 */
[----:B0-----:R-:W-:-:S05]  /*0370*/  IMAD.WIDE.U32 R6, R2, 0x4, R6 ;  /* 0x0000000402067825 */ /* 0x001fca00078e0006 */
[----:B------:R-:W-:Y:S01]  /*0380*/  STG.E desc[UR6][R6.64], R5 ;  /* 0x0000000506007986 */ /* 0x000fe2000c101906 */
[----:B------:R-:W-:Y:S05]  /*0390*/  EXIT ;  /* 0x000000000000794d */ /* 0x000fea0003800000 */
        .weak           $__internal_0_$__cuda_sm3x_div_rn_noftz_f32_slowpath
        .type           $__internal_0_$__cuda_sm3x_div_rn_noftz_f32_slowpath,@function
        .size           $__internal_0_$__cuda_sm3x_div_rn_noftz_f32_slowpath,(.L_x_15 - $__internal_0_$__cuda_sm3x_div_rn_noftz_f32_slowpath)
$__internal_0_$__cuda_sm3x_div_rn_noftz_f32_slowpath:
[----:B------:R-:W0:Y:S01]  /*03a0*/  LDC R0, c[0x0][0x398] ;  /* 0x0000e600ff007b82 */ /* 0x000e220000000800 */
[--C-:B------:R-:W-:Y:S01]  /*03b0*/  SHF.R.U32.HI R5, RZ, 0x17, R3.reuse ;  /* 0x00000017ff057819 */ /* 0x100fe20000011603 */
[----:B------:R-:W1:Y:S01]  /*03c0*/  LDCU UR4, c[0x0][0x398] ;  /* 0x00007300ff0477ac */ /* 0x000e620008000800 */
[----:B------:R-:W-:Y:S01]  /*03d0*/  BSSY.RECONVERGENT B1, `(.L_x_3) ;  /* 0x0000064000017945 */ /* 0x000fe20003800200 */
[----:B------:R-:W-:Y:S01]  /*03e0*/  IMAD.MOV.U32 R8, RZ, RZ, R3 ;  /* 0x000000ffff087224 */ /* 0x000fe200078e0003 */
[----:B------:R-:W-:-:S05]  /*03f0*/  LOP3.LUT R5, R5, 0xff, RZ, 0xc0, !PT ;  /* 0x000000ff05057812 */ /* 0x000fca00078ec0ff */
[----:B------:R-:W-:Y:S02]  /*0400*/  VIADD R11, R5, 0xffffffff ;  /* 0xffffffff050b7836 */ /* 0x000fe40000000000 */
[----:B-1----:R-:W-:Y:S01]  /*0410*/  IMAD.U32 R9, RZ, RZ, UR4 ;  /* 0x00000004ff097e24 */ /* 0x002fe2000f8e00ff */
[----:B0-----:R-:W-:-:S04]  /*0420*/  SHF.R.U32.HI R7, RZ, 0x17, R0 ;  /* 0x00000017ff077819 */ /* 0x001fc80000011600 */
[----:B------:R-:W-:-:S05]  /*0430*/  LOP3.LUT R7, R7, 0xff, RZ, 0xc0, !PT ;  /* 0x000000ff07077812 */ /* 0x000fca00078ec0ff */
[----:B------:R-:W-:-:S05]  /*0440*/  VIADD R12, R7, 0xffffffff ;  /* 0xffffffff070c7836 */ /* 0x000fca0000000000 */
[----:B------:R-:W-:-:S04]  /*0450*/  ISETP.GT.U32.AND P0, PT, R12, 0xfd, PT ;  /* 0x000000fd0c00780c */ /* 0x000fc80003f04070 */
[----:B------:R-:W-:-:S13]  /*0460*/  ISETP.GT.U32.OR P0, PT, R11, 0xfd, P0 ;  /* 0x000000fd0b00780c */ /* 0x000fda0000704470 */
[----:B------:R-:W-:Y:S01]  /*0470*/  @!P0 MOV R10, RZ ;  /* 0x000000ff000a8202 */ /* 0x000fe20000000f00 */
[----:B------:R-:W-:Y:S06]  /*0480*/  @!P0 BRA `(.L_x_4) ;  /* 0x00000000005c8947 */ /* 0x000fec0003800000 */
[----:B------:R-:W-:Y:S02]  /*0490*/  FSETP.GTU.FTZ.AND P1, PT, |R0|, +INF , PT ;  /* 0x7f8000000000780b */ /* 0x000fe40003f3c200 */
[----:B------:R-:W-:-:S04]  /*04a0*/  FSETP.GTU.FTZ.AND P0, PT, |R3|, +INF , PT ;  /* 0x7f8000000300780b */ /* 0x000fc80003f1c200 */
[----:B------:R-:W-:-:S13]  /*04b0*/  PLOP3.LUT P0, PT, P0, P1, PT, 0xf8, 0x8f ;  /* 0x00000000008f781c */ /* 0x000fda0000703f70 */
[----:B------:R-:W-:Y:S05]  /*04c0*/  @P0 BRA `(.L_x_5) ;  /* 0x00000004004c0947 */ /* 0x000fea0003800000 */
[----:B------:R-:W-:-:S13]  /*04d0*/  LOP3.LUT P0, RZ, R9, 0x7fffffff, R8, 0xc8, !PT ;  /* 0x7fffffff09ff7812 */ /* 0x000fda000780c808 */
[----:B------:R-:W-:Y:S05]  /*04e0*/  @!P0 BRA `(.L_x_6) ;  /* 0x00000004003c8947 */ /* 0x000fea0003800000 */
[C---:B------:R-:W-:Y:S02]  /*04f0*/  FSETP.NEU.FTZ.AND P2, PT, |R3|.reuse, +INF , PT ;  /* 0x7f8000000300780b */ /* 0x040fe40003f5d200 */
[----:B------:R-:W-:Y:S02]  /*0500*/  FSETP.NEU.FTZ.AND P1, PT, |R0|, +INF , PT ;  /* 0x7f8000000000780b */ /* 0x000fe40003f3d200 */
[----:B------:R-:W-:-:S11]  /*0510*/  FSETP.NEU.FTZ.AND P0, PT, |R3|, +INF , PT ;  /* 0x7f8000000300780b */ /* 0x000fd60003f1d200 */
[----:B------:R-:W-:Y:S05]  /*0520*/  @!P1 BRA !P2, `(.L_x_6) ;  /* 0x00000004002c9947 */ /* 0x000fea0005000000 */
[----:B------:R-:W-:-:S04]  /*0530*/  LOP3.LUT P2, RZ, R8, 0x7fffffff, RZ, 0xc0, !PT ;  /* 0x7fffffff08ff7812 */ /* 0x000fc8000784c0ff */
[----:B------:R-:W-:-:S13]  /*0540*/  PLOP3.LUT P1, PT, P1, P2, PT, 0x2f, 0xf2 ;  /* 0x0000000000f2781c */ /* 0x000fda0000f24577 */
[----:B------:R-:W-:Y:S05]  /*0550*/  @P1 BRA `(.L_x_7) ;  /* 0x0000000400181947 */ /* 0x000fea0003800000 */
[----:B------:R-:W-:-:S04]  /*0560*/  LOP3.LUT P1, RZ, R9, 0x7fffffff, RZ, 0xc0, !PT ;  /* 0x7fffffff09ff7812 */ /* 0x000fc8000782c0ff */
[----:B------:R-:W-:-:S13]  /*0570*/  PLOP3.LUT P0, PT, P0, P1, PT, 0x2f, 0xf2 ;  /* 0x0000000000f2781c */ /* 0x000fda0000702577 */
[----:B------:R-:W-:Y:S05]  /*0580*/  @P0 BRA `(.L_x_8) ;  /* 0x0000000400000947 */ /* 0x000fea0003800000 */
[----:B------:R-:W-:Y:S02]  /*0590*/  ISETP.GE.AND P0, PT, R11, RZ, PT ;  /* 0x000000ff0b00720c */ /* 0x000fe40003f06270 */
[----:B------:R-:W-:-:S11]  /*05a0*/  ISETP.GE.AND P1, PT, R12, RZ, PT ;  /* 0x000000ff0c00720c */ /* 0x000fd60003f26270 */
[----:B------:R-:W-:Y:S02]  /*05b0*/  @P0 IMAD.MOV.U32 R10, RZ, RZ, RZ ;  /* 0x000000ffff0a0224 */ /* 0x000fe400078e00ff */
[----:B------:R-:W-:Y:S01]  /*05c0*/  @!P0 FFMA R8, R3, 1.84467440737095516160e+19, RZ ;  /* 0x5f80000003088823 */ /* 0x000fe200000000ff */
[----:B------:R-:W-:Y:S02]  /*05d0*/  @!P0 IMAD.MOV.U32 R10, RZ, RZ, -0x40 ;  /* 0xffffffc0ff0a8424 */ /* 0x000fe400078e00ff */
[----:B------:R-:W-:Y:S02]  /*05e0*/  @!P1 FFMA R9, R0, 1.84467440737095516160e+19, RZ ;  /* 0x5f80000000099823 */ /* 0x000fe400000000ff */
[----:B------:R-:W-:-:S07]  /*05f0*/  @!P1 VIADD R10, R10, 0x40 ;  /* 0x000000400a0a9836 */ /* 0x000fce0000000000 */
.L_x_4:
[----:B------:R-:W-:Y:S01]  /*0600*/  LEA R0, R7, 0xc0800000, 0x17 ;  /* 0xc080000007007811 */ /* 0x000fe200078eb8ff */
[----:B------:R-:W-:Y:S01]  /*0610*/  BSSY.RECONVERGENT B2, `(.L_x_9) ;  /* 0x0000036000027945 */ /* 0x000fe20003800200 */
[----:B------:R-:W-:-:S03]  /*0620*/  IADD3 R5, PT, PT, R5, -0x7f, RZ ;  /* 0xffffff8105057810 */ /* 0x000fc60007ffe0ff */
[----:B------:R-:W-:Y:S02]  /*0630*/  IMAD.IADD R9, R9, 0x1, -R0 ;  /* 0x0000000109097824 */ /* 0x000fe400078e0a00 */
[C---:B------:R-:W-:Y:S01]  /*0640*/  IMAD R0, R5.reuse, -0x800000, R8 ;  /* 0xff80000005007824 */ /* 0x040fe200078e0208 */
[----:B------:R-:W-:Y:S01]  /*0650*/  IADD3 R5, PT, PT, R5, 0x7f, -R7 ;  /* 0x0000007f05057810 */ /* 0x000fe20007ffe807 */
[----:B------:R-:W0:Y:S01]  /*0660*/  MUFU.RCP R3, R9 ;  /* 0x0000000900037308 */ /* 0x000e220000001000 */
[----:B------:R-:W-:-:S03]  /*0670*/  FADD.FTZ R11, -R9, -RZ ;  /* 0x800000ff090b7221 */ /* 0x000fc60000010100 */
[----:B------:R-:W-:Y:S02]  /*0680*/  IMAD.IADD R5, R5, 0x1, R10 ;  /* 0x0000000105057824 */ /* 0x000fe400078e020a */
[----:B0-----:R-:W-:-:S04]  /*0690*/  FFMA R12, R3, R11, 1 ;  /* 0x3f800000030c7423 */ /* 0x001fc8000000000b */
[----:B------:R-:W-:-:S04]  /*06a0*/  FFMA R12, R3, R12, R3 ;  /* 0x0000000c030c7223 */ /* 0x000fc80000000003 */
[----:B------:R-:W-:-:S04]  /*06b0*/  FFMA R3, R0, R12, RZ ;  /* 0x0000000c00037223 */ /* 0x000fc800000000ff */
[----:B------:R-:W-:-:S04]  /*06c0*/  FFMA R8, R11, R3, R0 ;  /* 0x000000030b087223 */ /* 0x000fc80000000000 */
[----:B------:R-:W-:-:S04]  /*06d0*/  FFMA R13, R12, R8, R3 ;  /* 0x000000080c0d7223 */ /* 0x000fc80000000003 */
[----:B------:R-:W-:-:S04]  /*06e0*/  FFMA R8, R11, R13, R0 ;  /* 0x0000000d0b087223 */ /* 0x000fc80000000000 */
[----:B------:R-:W-:-:S05]  /*06f0*/  FFMA R0, R12, R8, R13 ;  /* 0x000000080c007223 */ /* 0x000fca000000000d */
[----:B------:R-:W-:-:S04]  /*0700*/  SHF.R.U32.HI R3, RZ, 0x17, R0 ;  /* 0x00000017ff037819 */ /* 0x000fc80000011600 */
[----:B------:R-:W-:-:S05]  /*0710*/  LOP3.LUT R3, R3, 0xff, RZ, 0xc0, !PT ;  /* 0x000000ff03037812 */ /* 0x000fca00078ec0ff */
[----:B------:R-:W-:-:S04]  /*0720*/  IMAD.IADD R7, R3, 0x1, R5 ;  /* 0x0000000103077824 */ /* 0x000fc800078e0205 */
[----:B------:R-:W-:-:S05]  /*0730*/  VIADD R3, R7, 0xffffffff ;  /* 0xffffffff07037836 */ /* 0x000fca0000000000 */
[----:B------:R-:W-:-:S13]  /*0740*/  ISETP.GE.U32.AND P0, PT, R3, 0xfe, PT ;  /* 0x000000fe0300780c */ /* 0x000fda0003f06070 */
[----:B------:R-:W-:Y:S05]  /*0750*/  @!P0 BRA `(.L_x_10) ;  /* 0x0000000000808947 */ /* 0x000fea0003800000 */
[----:B------:R-:W-:-:S13]  /*0760*/  ISETP.GT.AND P0, PT, R7, 0xfe, PT ;  /* 0x000000fe0700780c */ /* 0x000fda0003f04270 */
[----:B------:R-:W-:Y:S05]  /*0770*/  @P0 BRA `(.L_x_11) ;  /* 0x00000000006c0947 */ /* 0x000fea0003800000 */
[----:B------:R-:W-:-:S13]  /*0780*/  ISETP.GE.AND P0, PT, R7, 0x1, PT ;  /* 0x000000010700780c */ /* 0x000fda0003f06270 */
[----:B------:R-:W-:Y:S05]  /*0790*/  @P0 BRA `(.L_x_12) ;  /* 0x0000000000740947 */ /* 0x000fea0003800000 */
[----:B------:R-:W-:Y:S02]  /*07a0*/  ISETP.GE.AND P0, PT, R7, -0x18, PT ;  /* 0xffffffe80700780c */ /* 0x000fe40003f06270 */
[----:B------:R-:W-:-:S11]  /*07b0*/  LOP3.LUT R0, R0, 0x80000000, RZ, 0xc0, !PT ;  /* 0x8000000000007812 */ /* 0x000fd600078ec0ff */
[----:B------:R-:W-:Y:S05]  /*07c0*/  @!P0 BRA `(.L_x_12) ;  /* 0x0000000000688947 */ /* 0x000fea0003800000 */
[CCC-:B------:R-:W-:Y:S01]  /*07d0*/  FFMA.RZ R3, R12.reuse, R8.reuse, R13.reuse ;  /* 0x000000080c037223 */ /* 0x1c0fe2000000c00d */
[C---:B------:R-:W-:Y:S01]  /*07e0*/  VIADD R10, R7.reuse, 0x20 ;  /* 0x00000020070a7836 */ /* 0x040fe20000000000 */
[C---:B------:R-:W-:Y:S02]  /*07f0*/  ISETP.NE.AND P2, PT, R7.reuse, RZ, PT ;  /* 0x000000ff0700720c */ /* 0x040fe40003f45270 */
[----:B------:R-:W-:Y:S02]  /*0800*/  ISETP.NE.AND P1, PT, R7, RZ, PT ;  /* 0x000000ff0700720c */ /* 0x000fe40003f25270 */
[----:B------:R-:W-:Y:S01]  /*0810*/  LOP3.LUT R5, R3, 0x7fffff, RZ, 0xc0, !PT ;  /* 0x007fffff03057812 */ /* 0x000fe200078ec0ff */
[CCC-:B------:R-:W-:Y:S01]  /*0820*/  FFMA.RP R3, R12.reuse, R8.reuse, R13.reuse ;  /* 0x000000080c037223 */ /* 0x1c0fe2000000800d */
[----:B------:R-:W-:Y:S01]  /*0830*/  FFMA.RM R8, R12, R8, R13 ;  /* 0x000000080c087223 */ /* 0x000fe2000000400d */
[----:B------:R-:W-:Y:S02]  /*0840*/  IADD3 R7, PT, PT, -R7, RZ, RZ ;  /* 0x000000ff07077210 */ /* 0x000fe40007ffe1ff */
[----:B------:R-:W-:-:S02]  /*0850*/  LOP3.LUT R5, R5, 0x800000, RZ, 0xfc, !PT ;  /* 0x0080000005057812 */ /* 0x000fc400078efcff */
[----:B------:R-:W-:Y:S02]  /*0860*/  FSETP.NEU.FTZ.AND P0, PT, R3, R8, PT ;  /* 0x000000080300720b */ /* 0x000fe40003f1d000 */
[----:B------:R-:W-:Y:S02]  /*0870*/  SHF.L.U32 R10, R5, R10, RZ ;  /* 0x0000000a050a7219 */ /* 0x000fe400000006ff */
[----:B------:R-:W-:Y:S02]  /*0880*/  SEL R8, R7, RZ, P2 ;  /* 0x000000ff07087207 */ /* 0x000fe40001000000 */
[----:B------:R-:W-:Y:S02]  /*0890*/  ISETP.NE.AND P1, PT, R10, RZ, P1 ;  /* 0x000000ff0a00720c */ /* 0x000fe40000f25270 */
[----:B------:R-:W-:Y:S02]  /*08a0*/  SHF.R.U32.HI R8, RZ, R8, R5 ;  /* 0x00000008ff087219 */ /* 0x000fe40000011605 */
[----:B------:R-:W-:-:S02]  /*08b0*/  PLOP3.LUT P0, PT, P0, P1, PT, 0xf8, 0x8f ;  /* 0x00000000008f781c */ /* 0x000fc40000703f70 */
[----:B------:R-:W-:Y:S02]  /*08c0*/  SHF.R.U32.HI R10, RZ, 0x1, R8 ;  /* 0x00000001ff0a7819 */ /* 0x000fe40000011608 */
[----:B------:R-:W-:-:S04]  /*08d0*/  SEL R3, RZ, 0x1, !P0 ;  /* 0x00000001ff037807 */ /* 0x000fc80004000000 */
[----:B------:R-:W-:-:S04]  /*08e0*/  LOP3.LUT R3, R3, 0x1, R10, 0xf8, !PT ;  /* 0x0000000103037812 */ /* 0x000fc800078ef80a */
[----:B------:R-:W-:-:S05]  /*08f0*/  LOP3.LUT R3, R3, R8, RZ, 0xc0, !PT ;  /* 0x0000000803037212 */ /* 0x000fca00078ec0ff */
[----:B------:R-:W-:-:S05]  /*0900*/  IMAD.IADD R3, R10, 0x1, R3 ;  /* 0x000000010a037824 */ /* 0x000fca00078e0203 */
[----:B------:R-:W-:Y:S01]  /*0910*/  LOP3.LUT R0, R3, R0, RZ, 0xfc, !PT ;  /* 0x0000000003007212 */ /* 0x000fe200078efcff */
[----:B------:R-:W-:Y:S06]  /*0920*/  BRA `(.L_x_12) ;  /* 0x0000000000107947 */ /* 0x000fec0003800000 */
.L_x_11:
[----:B------:R-:W-:-:S04]  /*0930*/  LOP3.LUT R0, R0, 0x80000000, RZ, 0xc0, !PT ;  /* 0x8000000000007812 */ /* 0x000fc800078ec0ff */
[----:B------:R-:W-:Y:S01]  /*0940*/  LOP3.LUT R0, R0, 0x7f800000, RZ, 0xfc, !PT ;  /* 0x7f80000000007812 */ /* 0x000fe200078efcff */
[----:B------:R-:W-:Y:S06]  /*0950*/  BRA `(.L_x_12) ;  /* 0x0000000000047947 */ /* 0x000fec0003800000 */
.L_x_10:
[----:B------:R-:W-:-:S07]  /*0960*/  IMAD R0, R5, 0x800000, R0 ;  /* 0x0080000005007824 */ /* 0x000fce00078e0200 */
.L_x_12:
[----:B------:R-:W-:Y:S05]  /*0970*/  BSYNC.RECONVERGENT B2 ;  /* 0x0000000000027941 */ /* 0x000fea0003800200 */
.L_x_9:
[----:B------:R-:W-:Y:S05]  /*0980*/  BRA `(.L_x_13) ;  /* 0x0000000000207947 */ /* 0x000fea0003800000 */
.L_x_8:
[----:B------:R-:W-:-:S04]  /*0990*/  LOP3.LUT R0, R9, 0x80000000, R8, 0x48, !PT ;  /* 0x8000000009007812 */ /* 0x000fc800078e4808 */
[----:B------:R-:W-:Y:S01]  /*09a0*/  LOP3.LUT R0, R0, 0x7f800000, RZ, 0xfc, !PT ;  /* 0x7f80000000007812 */ /* 0x000fe200078efcff */
[----:B------:R-:W-:Y:S06]  /*09b0*/  BRA `(.L_x_13) ;  /* 0x0000000000147947 */ /* 0x000fec0003800000 */
.L_x_7:
[----:B------:R-:W-:Y:S01]  /*09c0*/  LOP3.LUT R0, R9, 0x80000000, R8, 0x48, !PT ;  /* 0x8000000009007812 */ /* 0x000fe200078e4808 */
[----:B------:R-:W-:Y:S06]  /*09d0*/  BRA `(.L_x_13) ;  /* 0x00000000000c7947 */ /* 0x000fec0003800000 */
.L_x_6:
[----:B------:R-:W0:Y:S01]  /*09e0*/  MUFU.RSQ R0, -QNAN ;  /* 0xffc0000000007908 */ /* 0x000e220000001400 */
[----:B------:R-:W-:Y:S05]  /*09f0*/  BRA `(.L_x_13) ;  /* 0x0000000000047947 */ /* 0x000fea0003800000 */
.L_x_5:
[----:B------:R-:W-:-:S07]  /*0a00*/  FADD.FTZ R0, R3, R0 ;  /* 0x0000000003007221 */ /* 0x000fce0000010000 */
.L_x_13:
[----:B------:R-:W-:Y:S05]  /*0a10*/  BSYNC.RECONVERGENT B1 ;  /* 0x0000000000017941 */ /* 0x000fea0003800200 */
.L_x_3:
[----:B------:R-:W-:-:S04]  /*0a20*/  IMAD.MOV.U32 R7, RZ, RZ, 0x0 ;  /* 0x00000000ff077424 */ /* 0x000fc800078e00ff */
[----:B0-----:R-:W-:Y:S05]  /*0a30*/  RET.REL.NODEC R6 `(_Z16reciprocalKernelPfS_6Params) ;  /* 0xfffffff406707950 */ /* 0x001fea0003c3ffff */
.L_x_14:
[----:B------:R-:W-:-:S00]  /*0a40*/  BRA `(.L_x_14) ;  /* 0xfffffffc00fc7947 */ /* 0x000fc0000383ffff */
[----:B------:R-:W-:-:S00]  /*0a50*/  NOP ;  /* 0x0000000000007918 */ /* 0x000fc00000000000 */
        /* <DEDUP_REMOVED lines=10> */
.L_x_15:


//--------------------- .nv.shared.reserved.0     --------------------------
	.section	.nv.shared.reserved.0,"aw",@nobits
	.weak		__nv_reservedSMEM_offset_0_alias
	.size		__nv_reservedSMEM_offset_0_alias, 0, 64
	.other		__nv_reservedSMEM_offset_0_alias,@"STO_CUDA_RESERVED_SHARED STV_DEFAULT"
__nv_reservedSMEM_offset_0_alias:
	.zero		0
	.zero		64


//--------------------- .nv.constant0._Z16reciprocalKernelPfS_6Params --------------------------
	.section	.nv.constant0._Z16reciprocalKernelPfS_6Params,"a",@progbits
	.sectionflags	@""
	.align	4
.nv.constant0._Z16reciprocalKernelPfS_6Params:
	.zero		936


//--------------------- SYMBOLS --------------------------

	.type		.nv.reservedSmem.offset0,@object
	.size		.nv.reservedSmem.offset0,0x4
